//
// Generated by NVIDIA NVVM Compiler
//
// Compiler Build ID: CL-36424714
// Cuda compilation tools, release 13.0, V13.0.88
// Based on NVVM 20.0.0
//

.version 9.0
.target sm_100
.address_size 64

	// .globl	_Z3addPi

.visible .entry _Z3addPi(
	.param .u64 .ptr .align 1 _Z3addPi_param_0
)
{
	.reg .b32 	%r<12>;
	.reg .b64 	%rd<5>;

	ld.param.u64 	%rd1, [_Z3addPi_param_0];
	cvta.to.global.u64 	%rd2, %rd1;
	mov.u32 	%r1, %ntid.x;
	mov.u32 	%r2, %ctaid.x;
	mov.u32 	%r3, %tid.x;
	mad.lo.s32 	%r4, %r1, %r2, %r3;
	mul.hi.s32 	%r5, %r4, 1717986919;
	shr.u32 	%r6, %r5, 31;
	shr.s32 	%r7, %r5, 2;
	add.s32 	%r8, %r7, %r6;
	mul.lo.s32 	%r9, %r8, 10;
	sub.s32 	%r10, %r4, %r9;
	mul.wide.s32 	%rd3, %r10, 4;
	add.s64 	%rd4, %rd2, %rd3;
	atom.global.add.u32 	%r11, [%rd4], 10;
	ret;

}


// ===== COMPILED SASS (sm_100) =====

	.target	sm_100

	.elftype	@"ET_EXEC"


//--------------------- .note.nv.tkinfo           --------------------------
	.section	.note.nv.tkinfo,"",@"SHT_NOTE"
	.sectionflags	@"SHF_NOTE_NV_TKINFO"
	.tkinfo
        /*0018*/ 	.word	0x00000002
        /*0030*/ 	.string	""
        /*0030*/ 	.string	"ptxas"
        /*0030*/ 	.string	"Cuda compilation tools, release 13.0, V13.0.88"
        /*0030*/ 	.string	"Build cuda_13.0.r13.0/compiler.36424714_0"
        /*0030*/ 	.string	"-arch sm_100 -m 64 "



//--------------------- .note.nv.cuinfo           --------------------------
	.section	.note.nv.cuinfo,"",@"SHT_NOTE"
	.sectionflags	@"SHF_NOTE_NV_CUINFO"
        /*0018*/ 	.short	0x0002
        /*001a*/ 	.short	0x0064
        /*001c*/ 	.short	0x0082
	.zero		2


//--------------------- .nv.info                  --------------------------
	.section	.nv.info,"",@"SHT_CUDA_INFO"
	.align	4


	//----- nvinfo : EIATTR_REGCOUNT
	.align		4
        /*0000*/ 	.byte	0x04, 0x2f
        /*0002*/ 	.short	(.L_1 - .L_0)
	.align		4
.L_0:
        /*0004*/ 	.word	index@(_Z3addPi)
        /*0008*/ 	.word	0x0000000a


	//----- nvinfo : EIATTR_FRAME_SIZE
	.align		4
.L_1:
        /*000c*/ 	.byte	0x04, 0x11
        /*000e*/ 	.short	(.L_3 - .L_2)
	.align		4
.L_2:
        /*0010*/ 	.word	index@(_Z3addPi)
        /*0014*/ 	.word	0x00000000


	//----- nvinfo : EIATTR_MIN_STACK_SIZE
	.align		4
.L_3:
        /*0018*/ 	.byte	0x04, 0x12
        /*001a*/ 	.short	(.L_5 - .L_4)
	.align		4
.L_4:
        /*001c*/ 	.word	index@(_Z3addPi)
        /*0020*/ 	.word	0x00000000
.L_5:


//--------------------- .nv.compat                --------------------------
	.section	.nv.compat,"",@"SHT_CUDA_COMPAT_INFO"
	.align	4
        /*0000*/ 	.byte	0x02, 0x09, 0x00, 0x00, 0x02, 0x02, 0x01, 0x00, 0x02, 0x05, 0x05, 0x00, 0x03, 0x07, 0x01, 0x01
        /*0010*/ 	.byte	0x02, 0x03, 0x00, 0x00, 0x02, 0x06, 0x01, 0x00, 0x04, 0x0b, 0x08, 0x00, 0x09, 0x00, 0x00, 0x00
        /*0020*/ 	.byte	0x00, 0x00, 0x00, 0x00


//--------------------- .nv.info._Z3addPi         --------------------------
	.section	.nv.info._Z3addPi,"",@"SHT_CUDA_INFO"
	.sectionflags	@""
	.align	4


	//----- nvinfo : EIATTR_CUDA_API_VERSION
	.align		4
        /*0000*/ 	.byte	0x04, 0x37
        /*0002*/ 	.short	(.L_7 - .L_6)
.L_6:
        /*0004*/ 	.word	0x00000082


	//----- nvinfo : EIATTR_KPARAM_INFO
	.align		4
.L_7:
        /*0008*/ 	.byte	0x04, 0x17
        /*000a*/ 	.short	(.L_9 - .L_8)
.L_8:
        /*000c*/ 	.word	0x00000000
        /*0010*/ 	.short	0x0000
        /*0012*/ 	.short	0x0000
        /*0014*/ 	.byte	0x00, 0xf5, 0x21, 0x00


	//----- nvinfo : EIATTR_SPARSE_MMA_MASK
	.align		4
.L_9:
        /*0018*/ 	.byte	0x03, 0x50
        /*001a*/ 	.short	0x0000


	//----- nvinfo : EIATTR_MAXREG_COUNT
	.align		4
        /*001c*/ 	.byte	0x03, 0x1b
        /*001e*/ 	.short	0x00ff


	//----- nvinfo : EIATTR_MERCURY_ISA_VERSION
	.align		4
        /*0020*/ 	.byte	0x03, 0x5f
        /*0022*/ 	.short	0x0101


	//----- nvinfo : EIATTR_VRC_CTA_INIT_COUNT
	.align		4
        /*0024*/ 	.byte	0x02, 0x4a
	.zero		1
	.zero		1


	//----- nvinfo : EIATTR_EXIT_INSTR_OFFSETS
	.align		4
        /*0028*/ 	.byte	0x04, 0x1c
        /*002a*/ 	.short	(.L_11 - .L_10)


	//   ....[0]....
.L_10:
        /*002c*/ 	.word	0x000000e0


	//----- nvinfo : EIATTR_CBANK_PARAM_SIZE
	.align		4
.L_11:
        /*0030*/ 	.byte	0x03, 0x19
        /*0032*/ 	.short	0x0008


	//----- nvinfo : EIATTR_PARAM_CBANK
	.align		4
        /*0034*/ 	.byte	0x04, 0x0a
        /*0036*/ 	.short	(.L_13 - .L_12)
	.align		4
.L_12:
        /*0038*/ 	.word	index@(.nv.constant0._Z3addPi)
        /*003c*/ 	.short	0x0380
        /*003e*/ 	.short	0x0008


	//----- nvinfo : EIATTR_SW_WAR
	.align		4
.L_13:
        /*0040*/ 	.byte	0x04, 0x36
        /*0042*/ 	.short	(.L_15 - .L_14)
.L_14:
        /*0044*/ 	.word	0x00000008
.L_15:


//--------------------- .nv.callgraph             --------------------------
	.section	.nv.callgraph,"",@"SHT_CUDA_CALLGRAPH"
	.align	4
	.sectionentsize	8
	.align		4
        /*0000*/ 	.word	0x00000000
	.align		4
        /*0004*/ 	.word	0xffffffff
	.align		4
        /*0008*/ 	.word	0x00000000
	.align		4
        /*000c*/ 	.word	0xfffffffe
	.align		4
        /*0010*/ 	.word	0x00000000
	.align		4
        /*0014*/ 	.word	0xfffffffd
	.align		4
        /*0018*/ 	.word	0x00000000
	.align		4
        /*001c*/ 	.word	0xfffffffc


//--------------------- .text._Z3addPi            --------------------------
	.section	.text._Z3addPi,"ax",@progbits
	.align	128
        .global         _Z3addPi
        .type           _Z3addPi,@function
        .size           _Z3addPi,(.L_x_1 - _Z3addPi)
        .other          _Z3addPi,@"STO_CUDA_ENTRY STV_DEFAULT"
_Z3addPi:
.text._Z3addPi:
[----:B------:R-:W-:Y:S01]  /*0000*/  LDC R1, c[0x0][0x37c] ;  /* 0x0000df00ff017b82 */ /* 0x000fe20000000800 */
[----:B------:R-:W0:Y:S01]  /*0010*/  S2R R0, SR_CTAID.X ;  /* 0x0000000000007919 */ /* 0x000e220000002500 */
[----:B------:R-:W0:Y:S06]  /*0020*/  LDCU UR4, c[0x0][0x360] ;  /* 0x00006c00ff0477ac */ /* 0x000e2c0008000800 */
[----:B------:R-:W1:Y:S01]  /*0030*/  LDC.64 R2, c[0x0][0x380] ;  /* 0x0000e000ff027b82 */ /* 0x000e620000000a00 */
[----:B------:R-:W-:Y:S01]  /*0040*/  HFMA2 R7, -RZ, RZ, 0, 5.9604644775390625e-07 ;  /* 0x0000000aff077431 */ /* 0x000fe200000001ff */
[----:B------:R-:W0:Y:S02]  /*0050*/  S2R R5, SR_TID.X ;  /* 0x0000000000057919 */ /* 0x000e240000002100 */
[----:B0-----:R-:W-:Y:S01]  /*0060*/  IMAD R0, R0, UR4, R5 ;  /* 0x0000000400007c24 */ /* 0x001fe2000f8e0205 */
[----:B------:R-:W0:Y:S03]  /*0070*/  LDCU.64 UR4, c[0x0][0x358] ;  /* 0x00006b00ff0477ac */ /* 0x000e260008000a00 */
[----:B------:R-:W-:-:S05]  /*0080*/  IMAD.HI R4, R0, 0x66666667, RZ ;  /* 0x6666666700047827 */ /* 0x000fca00078e02ff */
[----:B------:R-:W-:-:S04]  /*0090*/  SHF.R.U32.HI R5, RZ, 0x1f, R4 ;  /* 0x0000001fff057819 */ /* 0x000fc80000011604 */
[----:B------:R-:W-:-:S05]  /*00a0*/  LEA.HI.SX32 R5, R4, R5, 0x1e ;  /* 0x0000000504057211 */ /* 0x000fca00078ff2ff */
[----:B------:R-:W-:-:S04]  /*00b0*/  IMAD R5, R5, -0xa, R0 ;  /* 0xfffffff605057824 */ /* 0x000fc800078e0200 */
[----:B-1----:R-:W-:-:S05]  /*00c0*/  IMAD.WIDE R2, R5, 0x4, R2 ;  /* 0x0000000405027825 */ /* 0x002fca00078e0202 */
[----:B0-----:R-:W-:Y:S01]  /*00d0*/  REDG.E.ADD.STRONG.GPU desc[UR4][R2.64], R7 ;  /* 0x000000070200798e */ /* 0x001fe2000c12e104 */
[----:B------:R-:W-:Y:S05]  /*00e0*/  EXIT ;  /* 0x000000000000794d */ /* 0x000fea0003800000 */
.L_x_0:
[----:B------:R-:W-:-:S00]  /*00f0*/  BRA `(.L_x_0) ;  /* 0xfffffffc00fc7947 */ /* 0x000fc0000383ffff */
[----:B------:R-:W-:-:S00]  /*0100*/  NOP ;  /* 0x0000000000007918 */ /* 0x000fc00000000000 */
[----:B------:R-:W-:-:S00]  /*0110*/  NOP ;  /* 0x0000000000007918 */ /* 0x000fc00000000000 */
[----:B------:R-:W-:-:S00]  /*0120*/  NOP ;  /* 0x0000000000007918 */ /* 0x000fc00000000000 */
[----:B------:R-:W-:-:S00]  /*0130*/  NOP ;  /* 0x0000000000007918 */ /* 0x000fc00000000000 */
[----:B------:R-:W-:-:S00]  /*0140*/  NOP ;  /* 0x0000000000007918 */ /* 0x000fc00000000000 */
[----:B------:R-:W-:-:S00]  /*0150*/  NOP ;  /* 0x0000000000007918 */ /* 0x000fc00000000000 */
[----:B------:R-:W-:-:S00]  /*0160*/  NOP ;  /* 0x0000000000007918 */ /* 0x000fc00000000000 */
[----:B------:R-:W-:-:S00]  /*0170*/  NOP ;  /* 0x0000000000007918 */ /* 0x000fc00000000000 */
.L_x_1:


//--------------------- .nv.shared.reserved.0     --------------------------
	.section	.nv.shared.reserved.0,"aw",@nobits
	.weak		__nv_reservedSMEM_offset_0_alias
	.size		__nv_reservedSMEM_offset_0_alias, 0, 64
	.other		__nv_reservedSMEM_offset_0_alias,@"STO_CUDA_RESERVED_SHARED STV_DEFAULT"
__nv_reservedSMEM_offset_0_alias:
	.zero		0
	.zero		64


//--------------------- .nv.constant0._Z3addPi    --------------------------
	.section	.nv.constant0._Z3addPi,"a",@progbits
	.sectionflags	@""
	.align	4
.nv.constant0._Z3addPi:
	.zero		904


//--------------------- SYMBOLS --------------------------

	.type		.nv.reservedSmem.offset0,@object
	.size		.nv.reservedSmem.offset0,0x4
